//
// Generated by NVIDIA NVVM Compiler
//
// Compiler Build ID: CL-36424714
// Cuda compilation tools, release 13.0, V13.0.88
// Based on NVVM 20.0.0
//

.version 9.0
.target sm_100
.address_size 64

	// .globl	_Z19tiled_matmul_squarePKfS0_Pfi

.visible .entry _Z19tiled_matmul_squarePKfS0_Pfi(
	.param .u64 .ptr .align 1 _Z19tiled_matmul_squarePKfS0_Pfi_param_0,
	.param .u64 .ptr .align 1 _Z19tiled_matmul_squarePKfS0_Pfi_param_1,
	.param .u64 .ptr .align 1 _Z19tiled_matmul_squarePKfS0_Pfi_param_2,
	.param .u32 _Z19tiled_matmul_squarePKfS0_Pfi_param_3
)
{


	ret;

}
	// .globl	_Z20tiled_matmul_generalPKfS0_Pfiii
.visible .entry _Z20tiled_matmul_generalPKfS0_Pfiii(
	.param .u64 .ptr .align 1 _Z20tiled_matmul_generalPKfS0_Pfiii_param_0,
	.param .u64 .ptr .align 1 _Z20tiled_matmul_generalPKfS0_Pfiii_param_1,
	.param .u64 .ptr .align 1 _Z20tiled_matmul_generalPKfS0_Pfiii_param_2,
	.param .u32 _Z20tiled_matmul_generalPKfS0_Pfiii_param_3,
	.param .u32 _Z20tiled_matmul_generalPKfS0_Pfiii_param_4,
	.param .u32 _Z20tiled_matmul_generalPKfS0_Pfiii_param_5
)
{


	ret;

}


// ===== COMPILED SASS (sm_100) =====

	.target	sm_100

	.elftype	@"ET_EXEC"


//--------------------- .note.nv.tkinfo           --------------------------
	.section	.note.nv.tkinfo,"",@"SHT_NOTE"
	.sectionflags	@"SHF_NOTE_NV_TKINFO"
	.tkinfo
        /*0018*/ 	.word	0x00000002
        /*0030*/ 	.string	""
        /*0030*/ 	.string	"ptxas"
        /*0030*/ 	.string	"Cuda compilation tools, release 13.0, V13.0.88"
        /*0030*/ 	.string	"Build cuda_13.0.r13.0/compiler.36424714_0"
        /*0030*/ 	.string	"-arch sm_100 -m 64 "



//--------------------- .note.nv.cuinfo           --------------------------
	.section	.note.nv.cuinfo,"",@"SHT_NOTE"
	.sectionflags	@"SHF_NOTE_NV_CUINFO"
        /*0018*/ 	.short	0x0002
        /*001a*/ 	.short	0x0064
        /*001c*/ 	.short	0x0082
	.zero		2


//--------------------- .nv.info                  --------------------------
	.section	.nv.info,"",@"SHT_CUDA_INFO"
	.align	4


	//----- nvinfo : EIATTR_REGCOUNT
	.align		4
        /*0000*/ 	.byte	0x04, 0x2f
        /*0002*/ 	.short	(.L_1 - .L_0)
	.align		4
.L_0:
        /*0004*/ 	.word	index@(_Z19tiled_matmul_squarePKfS0_Pfi)
        /*0008*/ 	.word	0x00000004


	//----- nvinfo : EIATTR_FRAME_SIZE
	.align		4
.L_1:
        /*000c*/ 	.byte	0x04, 0x11
        /*000e*/ 	.short	(.L_3 - .L_2)
	.align		4
.L_2:
        /*0010*/ 	.word	index@(_Z19tiled_matmul_squarePKfS0_Pfi)
        /*0014*/ 	.word	0x00000000


	//----- nvinfo : EIATTR_REGCOUNT
	.align		4
.L_3:
        /*0018*/ 	.byte	0x04, 0x2f
        /*001a*/ 	.short	(.L_5 - .L_4)
	.align		4
.L_4:
        /*001c*/ 	.word	index@(_Z20tiled_matmul_generalPKfS0_Pfiii)
        /*0020*/ 	.word	0x00000004


	//----- nvinfo : EIATTR_FRAME_SIZE
	.align		4
.L_5:
        /*0024*/ 	.byte	0x04, 0x11
        /*0026*/ 	.short	(.L_7 - .L_6)
	.align		4
.L_6:
        /*0028*/ 	.word	index@(_Z20tiled_matmul_generalPKfS0_Pfiii)
        /*002c*/ 	.word	0x00000000


	//----- nvinfo : EIATTR_MIN_STACK_SIZE
	.align		4
.L_7:
        /*0030*/ 	.byte	0x04, 0x12
        /*0032*/ 	.short	(.L_9 - .L_8)
	.align		4
.L_8:
        /*0034*/ 	.word	index@(_Z20tiled_matmul_generalPKfS0_Pfiii)
        /*0038*/ 	.word	0x00000000


	//----- nvinfo : EIATTR_MIN_STACK_SIZE
	.align		4
.L_9:
        /*003c*/ 	.byte	0x04, 0x12
        /*003e*/ 	.short	(.L_11 - .L_10)
	.align		4
.L_10:
        /*0040*/ 	.word	index@(_Z19tiled_matmul_squarePKfS0_Pfi)
        /*0044*/ 	.word	0x00000000
.L_11:


//--------------------- .nv.compat                --------------------------
	.section	.nv.compat,"",@"SHT_CUDA_COMPAT_INFO"
	.align	4
        /*0000*/ 	.byte	0x02, 0x09, 0x00, 0x00, 0x02, 0x02, 0x01, 0x00, 0x02, 0x05, 0x05, 0x00, 0x03, 0x07, 0x01, 0x01
        /*0010*/ 	.byte	0x02, 0x03, 0x00, 0x00, 0x02, 0x06, 0x01, 0x00, 0x04, 0x0b, 0x08, 0x00, 0x09, 0x00, 0x00, 0x00
        /*0020*/ 	.byte	0x00, 0x00, 0x00, 0x00


//--------------------- .nv.info._Z20tiled_matmul_generalPKfS0_Pfiii --------------------------
	.section	.nv.info._Z20tiled_matmul_generalPKfS0_Pfiii,"",@"SHT_CUDA_INFO"
	.sectionflags	@""
	.align	4


	//----- nvinfo : EIATTR_CUDA_API_VERSION
	.align		4
        /*0000*/ 	.byte	0x04, 0x37
        /*0002*/ 	.short	(.L_13 - .L_12)
.L_12:
        /*0004*/ 	.word	0x00000082


	//----- nvinfo : EIATTR_KPARAM_INFO
	.align		4
.L_13:
        /*0008*/ 	.byte	0x04, 0x17
        /*000a*/ 	.short	(.L_15 - .L_14)
.L_14:
        /*000c*/ 	.word	0x00000000
        /*0010*/ 	.short	0x0005
        /*0012*/ 	.short	0x0020
        /*0014*/ 	.byte	0x00, 0xf0, 0x11, 0x00


	//----- nvinfo : EIATTR_KPARAM_INFO
	.align		4
.L_15:
        /*0018*/ 	.byte	0x04, 0x17
        /*001a*/ 	.short	(.L_17 - .L_16)
.L_16:
        /*001c*/ 	.word	0x00000000
        /*0020*/ 	.short	0x0004
        /*0022*/ 	.short	0x001c
        /*0024*/ 	.byte	0x00, 0xf0, 0x11, 0x00


	//----- nvinfo : EIATTR_KPARAM_INFO
	.align		4
.L_17:
        /*0028*/ 	.byte	0x04, 0x17
        /*002a*/ 	.short	(.L_19 - .L_18)
.L_18:
        /*002c*/ 	.word	0x00000000
        /*0030*/ 	.short	0x0003
        /*0032*/ 	.short	0x0018
        /*0034*/ 	.byte	0x00, 0xf0, 0x11, 0x00


	//----- nvinfo : EIATTR_KPARAM_INFO
	.align		4
.L_19:
        /*0038*/ 	.byte	0x04, 0x17
        /*003a*/ 	.short	(.L_21 - .L_20)
.L_20:
        /*003c*/ 	.word	0x00000000
        /*0040*/ 	.short	0x0002
        /*0042*/ 	.short	0x0010
        /*0044*/ 	.byte	0x00, 0xf5, 0x21, 0x00


	//----- nvinfo : EIATTR_KPARAM_INFO
	.align		4
.L_21:
        /*0048*/ 	.byte	0x04, 0x17
        /*004a*/ 	.short	(.L_23 - .L_22)
.L_22:
        /*004c*/ 	.word	0x00000000
        /*0050*/ 	.short	0x0001
        /*0052*/ 	.short	0x0008
        /*0054*/ 	.byte	0x00, 0xf5, 0x21, 0x00


	//----- nvinfo : EIATTR_KPARAM_INFO
	.align		4
.L_23:
        /*0058*/ 	.byte	0x04, 0x17
        /*005a*/ 	.short	(.L_25 - .L_24)
.L_24:
        /*005c*/ 	.word	0x00000000
        /*0060*/ 	.short	0x0000
        /*0062*/ 	.short	0x0000
        /*0064*/ 	.byte	0x00, 0xf5, 0x21, 0x00


	//----- nvinfo : EIATTR_SPARSE_MMA_MASK
	.align		4
.L_25:
        /*0068*/ 	.byte	0x03, 0x50
        /*006a*/ 	.short	0x0000


	//----- nvinfo : EIATTR_MAXREG_COUNT
	.align		4
        /*006c*/ 	.byte	0x03, 0x1b
        /*006e*/ 	.short	0x00ff


	//----- nvinfo : EIATTR_MERCURY_ISA_VERSION
	.align		4
        /*0070*/ 	.byte	0x03, 0x5f
        /*0072*/ 	.short	0x0101


	//----- nvinfo : EIATTR_VRC_CTA_INIT_COUNT
	.align		4
        /*0074*/ 	.byte	0x02, 0x4a
	.zero		1
	.zero		1


	//----- nvinfo : EIATTR_EXIT_INSTR_OFFSETS
	.align		4
        /*0078*/ 	.byte	0x04, 0x1c
        /*007a*/ 	.short	(.L_27 - .L_26)


	//   ....[0]....
.L_26:
        /*007c*/ 	.word	0x00000010


	//----- nvinfo : EIATTR_CBANK_PARAM_SIZE
	.align		4
.L_27:
        /*0080*/ 	.byte	0x03, 0x19
        /*0082*/ 	.short	0x0024


	//----- nvinfo : EIATTR_PARAM_CBANK
	.align		4
        /*0084*/ 	.byte	0x04, 0x0a
        /*0086*/ 	.short	(.L_29 - .L_28)
	.align		4
.L_28:
        /*0088*/ 	.word	index@(.nv.constant0._Z20tiled_matmul_generalPKfS0_Pfiii)
        /*008c*/ 	.short	0x0380
        /*008e*/ 	.short	0x0024


	//----- nvinfo : EIATTR_SW_WAR
	.align		4
.L_29:
        /*0090*/ 	.byte	0x04, 0x36
        /*0092*/ 	.short	(.L_31 - .L_30)
.L_30:
        /*0094*/ 	.word	0x00000008
.L_31:


//--------------------- .nv.info._Z19tiled_matmul_squarePKfS0_Pfi --------------------------
	.section	.nv.info._Z19tiled_matmul_squarePKfS0_Pfi,"",@"SHT_CUDA_INFO"
	.sectionflags	@""
	.align	4


	//----- nvinfo : EIATTR_CUDA_API_VERSION
	.align		4
        /*0000*/ 	.byte	0x04, 0x37
        /*0002*/ 	.short	(.L_33 - .L_32)
.L_32:
        /*0004*/ 	.word	0x00000082


	//----- nvinfo : EIATTR_KPARAM_INFO
	.align		4
.L_33:
        /*0008*/ 	.byte	0x04, 0x17
        /*000a*/ 	.short	(.L_35 - .L_34)
.L_34:
        /*000c*/ 	.word	0x00000000
        /*0010*/ 	.short	0x0003
        /*0012*/ 	.short	0x0018
        /*0014*/ 	.byte	0x00, 0xf0, 0x11, 0x00


	//----- nvinfo : EIATTR_KPARAM_INFO
	.align		4
.L_35:
        /*0018*/ 	.byte	0x04, 0x17
        /*001a*/ 	.short	(.L_37 - .L_36)
.L_36:
        /*001c*/ 	.word	0x00000000
        /*0020*/ 	.short	0x0002
        /*0022*/ 	.short	0x0010
        /*0024*/ 	.byte	0x00, 0xf5, 0x21, 0x00


	//----- nvinfo : EIATTR_KPARAM_INFO
	.align		4
.L_37:
        /*0028*/ 	.byte	0x04, 0x17
        /*002a*/ 	.short	(.L_39 - .L_38)
.L_38:
        /*002c*/ 	.word	0x00000000
        /*0030*/ 	.short	0x0001
        /*0032*/ 	.short	0x0008
        /*0034*/ 	.byte	0x00, 0xf5, 0x21, 0x00


	//----- nvinfo : EIATTR_KPARAM_INFO
	.align		4
.L_39:
        /*0038*/ 	.byte	0x04, 0x17
        /*003a*/ 	.short	(.L_41 - .L_40)
.L_40:
        /*003c*/ 	.word	0x00000000
        /*0040*/ 	.short	0x0000
        /*0042*/ 	.short	0x0000
        /*0044*/ 	.byte	0x00, 0xf5, 0x21, 0x00


	//----- nvinfo : EIATTR_SPARSE_MMA_MASK
	.align		4
.L_41:
        /*0048*/ 	.byte	0x03, 0x50
        /*004a*/ 	.short	0x0000


	//----- nvinfo : EIATTR_MAXREG_COUNT
	.align		4
        /*004c*/ 	.byte	0x03, 0x1b
        /*004e*/ 	.short	0x00ff


	//----- nvinfo : EIATTR_MERCURY_ISA_VERSION
	.align		4
        /*0050*/ 	.byte	0x03, 0x5f
        /*0052*/ 	.short	0x0101


	//----- nvinfo : EIATTR_VRC_CTA_INIT_COUNT
	.align		4
        /*0054*/ 	.byte	0x02, 0x4a
	.zero		1
	.zero		1


	//----- nvinfo : EIATTR_EXIT_INSTR_OFFSETS
	.align		4
        /*0058*/ 	.byte	0x04, 0x1c
        /*005a*/ 	.short	(.L_43 - .L_42)


	//   ....[0]....
.L_42:
        /*005c*/ 	.word	0x00000010


	//----- nvinfo : EIATTR_CBANK_PARAM_SIZE
	.align		4
.L_43:
        /*0060*/ 	.byte	0x03, 0x19
        /*0062*/ 	.short	0x001c


	//----- nvinfo : EIATTR_PARAM_CBANK
	.align		4
        /*0064*/ 	.byte	0x04, 0x0a
        /*0066*/ 	.short	(.L_45 - .L_44)
	.align		4
.L_44:
        /*0068*/ 	.word	index@(.nv.constant0._Z19tiled_matmul_squarePKfS0_Pfi)
        /*006c*/ 	.short	0x0380
        /*006e*/ 	.short	0x001c


	//----- nvinfo : EIATTR_SW_WAR
	.align		4
.L_45:
        /*0070*/ 	.byte	0x04, 0x36
        /*0072*/ 	.short	(.L_47 - .L_46)
.L_46:
        /*0074*/ 	.word	0x00000008
.L_47:


//--------------------- .nv.callgraph             --------------------------
	.section	.nv.callgraph,"",@"SHT_CUDA_CALLGRAPH"
	.align	4
	.sectionentsize	8
	.align		4
        /*0000*/ 	.word	0x00000000
	.align		4
        /*0004*/ 	.word	0xffffffff
	.align		4
        /*0008*/ 	.word	0x00000000
	.align		4
        /*000c*/ 	.word	0xfffffffe
	.align		4
        /*0010*/ 	.word	0x00000000
	.align		4
        /*0014*/ 	.word	0xfffffffd
	.align		4
        /*0018*/ 	.word	0x00000000
	.align		4
        /*001c*/ 	.word	0xfffffffc


//--------------------- .text._Z20tiled_matmul_generalPKfS0_Pfiii --------------------------
	.section	.text._Z20tiled_matmul_generalPKfS0_Pfiii,"ax",@progbits
	.align	128
        .global         _Z20tiled_matmul_generalPKfS0_Pfiii
        .type           _Z20tiled_matmul_generalPKfS0_Pfiii,@function
        .size           _Z20tiled_matmul_generalPKfS0_Pfiii,(.L_x_2 - _Z20tiled_matmul_generalPKfS0_Pfiii)
        .other          _Z20tiled_matmul_generalPKfS0_Pfiii,@"STO_CUDA_ENTRY STV_DEFAULT"
_Z20tiled_matmul_generalPKfS0_Pfiii:
.text._Z20tiled_matmul_generalPKfS0_Pfiii:
[----:B------:R-:W-:Y:S01]  /*0000*/  LDC R1, c[0x0][0x37c] ;  /* 0x0000df00ff017b82 */ /* 0x000fe20000000800 */
[----:B------:R-:W-:Y:S05]  /*0010*/  EXIT ;  /* 0x000000000000794d */ /* 0x000fea0003800000 */
.L_x_0:
[----:B------:R-:W-:-:S00]  /*0020*/  BRA `(.L_x_0) ;  /* 0xfffffffc00fc7947 */ /* 0x000fc0000383ffff */
[----:B------:R-:W-:-:S00]  /*0030*/  NOP ;  /* 0x0000000000007918 */ /* 0x000fc00000000000 */
        /* <DEDUP_REMOVED lines=12> */
.L_x_2:


//--------------------- .text._Z19tiled_matmul_squarePKfS0_Pfi --------------------------
	.section	.text._Z19tiled_matmul_squarePKfS0_Pfi,"ax",@progbits
	.align	128
        .global         _Z19tiled_matmul_squarePKfS0_Pfi
        .type           _Z19tiled_matmul_squarePKfS0_Pfi,@function
        .size           _Z19tiled_matmul_squarePKfS0_Pfi,(.L_x_3 - _Z19tiled_matmul_squarePKfS0_Pfi)
        .other          _Z19tiled_matmul_squarePKfS0_Pfi,@"STO_CUDA_ENTRY STV_DEFAULT"
_Z19tiled_matmul_squarePKfS0_Pfi:
.text._Z19tiled_matmul_squarePKfS0_Pfi:
[----:B------:R-:W-:Y:S01]  /*0000*/  LDC R1, c[0x0][0x37c] ;  /* 0x0000df00ff017b82 */ /* 0x000fe20000000800 */
[----:B------:R-:W-:Y:S05]  /*0010*/  EXIT ;  /* 0x000000000000794d */ /* 0x000fea0003800000 */
.L_x_1:
        /* <DEDUP_REMOVED lines=14> */
.L_x_3:


//--------------------- .nv.shared.reserved.0     --------------------------
	.section	.nv.shared.reserved.0,"aw",@nobits
	.weak		__nv_reservedSMEM_offset_0_alias
	.size		__nv_reservedSMEM_offset_0_alias, 0, 64
	.other		__nv_reservedSMEM_offset_0_alias,@"STO_CUDA_RESERVED_SHARED STV_DEFAULT"
__nv_reservedSMEM_offset_0_alias:
	.zero		0
	.zero		64


//--------------------- .nv.constant0._Z20tiled_matmul_generalPKfS0_Pfiii --------------------------
	.section	.nv.constant0._Z20tiled_matmul_generalPKfS0_Pfiii,"a",@progbits
	.sectionflags	@""
	.align	4
.nv.constant0._Z20tiled_matmul_generalPKfS0_Pfiii:
	.zero		932


//--------------------- .nv.constant0._Z19tiled_matmul_squarePKfS0_Pfi --------------------------
	.section	.nv.constant0._Z19tiled_matmul_squarePKfS0_Pfi,"a",@progbits
	.sectionflags	@""
	.align	4
.nv.constant0._Z19tiled_matmul_squarePKfS0_Pfi:
	.zero		924


//--------------------- SYMBOLS --------------------------

	.type		.nv.reservedSmem.offset0,@object
	.size		.nv.reservedSmem.offset0,0x4
